//
// Generated by NVIDIA NVVM Compiler
//
// Compiler Build ID: CL-36424714
// Cuda compilation tools, release 13.0, V13.0.88
// Based on NVVM 20.0.0
//

.version 9.0
.target sm_100
.address_size 64

	// .globl	_Z6conv1DPiS_Pfii

.visible .entry _Z6conv1DPiS_Pfii(
	.param .u64 .ptr .align 1 _Z6conv1DPiS_Pfii_param_0,
	.param .u64 .ptr .align 1 _Z6conv1DPiS_Pfii_param_1,
	.param .u64 .ptr .align 1 _Z6conv1DPiS_Pfii_param_2,
	.param .u32 _Z6conv1DPiS_Pfii_param_3,
	.param .u32 _Z6conv1DPiS_Pfii_param_4
)
{
	.reg .pred 	%p<11>;
	.reg .b32 	%r<126>;
	.reg .b32 	%f<83>;
	.reg .b64 	%rd<31>;

	ld.param.u64 	%rd11, [_Z6conv1DPiS_Pfii_param_0];
	ld.param.u64 	%rd12, [_Z6conv1DPiS_Pfii_param_1];
	ld.param.u64 	%rd10, [_Z6conv1DPiS_Pfii_param_2];
	ld.param.u32 	%r24, [_Z6conv1DPiS_Pfii_param_3];
	ld.param.u32 	%r25, [_Z6conv1DPiS_Pfii_param_4];
	cvta.to.global.u64 	%rd1, %rd12;
	cvta.to.global.u64 	%rd2, %rd11;
	mov.u32 	%r26, %ctaid.x;
	mov.u32 	%r27, %ntid.x;
	mul.lo.s32 	%r1, %r26, %r27;
	mov.u32 	%r2, %tid.x;
	add.s32 	%r3, %r1, %r2;
	setp.ge.s32 	%p1, %r3, %r25;
	@%p1 bra 	$L__BB0_15;
	setp.lt.s32 	%p2, %r24, 1;
	mov.f32 	%f82, 0f00000000;
	@%p2 bra 	$L__BB0_14;
	and.b32  	%r4, %r24, 15;
	setp.lt.u32 	%p3, %r24, 16;
	mov.f32 	%f82, 0f00000000;
	mov.b32 	%r122, 0;
	@%p3 bra 	$L__BB0_5;
	and.b32  	%r122, %r24, 2147483632;
	neg.s32 	%r120, %r122;
	add.s64 	%rd3, %rd2, 32;
	add.s64 	%rd29, %rd1, 32;
	mov.f32 	%f82, 0f00000000;
	mov.u32 	%r119, %r3;
$L__BB0_4:
	.pragma "nounroll";
	mul.wide.s32 	%rd13, %r119, 4;
	add.s64 	%rd14, %rd3, %rd13;
	ld.global.u32 	%r29, [%rd14+-32];
	ld.global.u32 	%r30, [%rd29+-32];
	mul.lo.s32 	%r31, %r30, %r29;
	cvt.rn.f32.s32 	%f18, %r31;
	add.f32 	%f19, %f82, %f18;
	ld.global.u32 	%r32, [%rd14+-28];
	ld.global.u32 	%r33, [%rd29+-28];
	mul.lo.s32 	%r34, %r33, %r32;
	cvt.rn.f32.s32 	%f20, %r34;
	add.f32 	%f21, %f19, %f20;
	ld.global.u32 	%r35, [%rd14+-24];
	ld.global.u32 	%r36, [%rd29+-24];
	mul.lo.s32 	%r37, %r36, %r35;
	cvt.rn.f32.s32 	%f22, %r37;
	add.f32 	%f23, %f21, %f22;
	ld.global.u32 	%r38, [%rd14+-20];
	ld.global.u32 	%r39, [%rd29+-20];
	mul.lo.s32 	%r40, %r39, %r38;
	cvt.rn.f32.s32 	%f24, %r40;
	add.f32 	%f25, %f23, %f24;
	ld.global.u32 	%r41, [%rd14+-16];
	ld.global.u32 	%r42, [%rd29+-16];
	mul.lo.s32 	%r43, %r42, %r41;
	cvt.rn.f32.s32 	%f26, %r43;
	add.f32 	%f27, %f25, %f26;
	ld.global.u32 	%r44, [%rd14+-12];
	ld.global.u32 	%r45, [%rd29+-12];
	mul.lo.s32 	%r46, %r45, %r44;
	cvt.rn.f32.s32 	%f28, %r46;
	add.f32 	%f29, %f27, %f28;
	ld.global.u32 	%r47, [%rd14+-8];
	ld.global.u32 	%r48, [%rd29+-8];
	mul.lo.s32 	%r49, %r48, %r47;
	cvt.rn.f32.s32 	%f30, %r49;
	add.f32 	%f31, %f29, %f30;
	ld.global.u32 	%r50, [%rd14+-4];
	ld.global.u32 	%r51, [%rd29+-4];
	mul.lo.s32 	%r52, %r51, %r50;
	cvt.rn.f32.s32 	%f32, %r52;
	add.f32 	%f33, %f31, %f32;
	ld.global.u32 	%r53, [%rd14];
	ld.global.u32 	%r54, [%rd29];
	mul.lo.s32 	%r55, %r54, %r53;
	cvt.rn.f32.s32 	%f34, %r55;
	add.f32 	%f35, %f33, %f34;
	ld.global.u32 	%r56, [%rd14+4];
	ld.global.u32 	%r57, [%rd29+4];
	mul.lo.s32 	%r58, %r57, %r56;
	cvt.rn.f32.s32 	%f36, %r58;
	add.f32 	%f37, %f35, %f36;
	ld.global.u32 	%r59, [%rd14+8];
	ld.global.u32 	%r60, [%rd29+8];
	mul.lo.s32 	%r61, %r60, %r59;
	cvt.rn.f32.s32 	%f38, %r61;
	add.f32 	%f39, %f37, %f38;
	ld.global.u32 	%r62, [%rd14+12];
	ld.global.u32 	%r63, [%rd29+12];
	mul.lo.s32 	%r64, %r63, %r62;
	cvt.rn.f32.s32 	%f40, %r64;
	add.f32 	%f41, %f39, %f40;
	ld.global.u32 	%r65, [%rd14+16];
	ld.global.u32 	%r66, [%rd29+16];
	mul.lo.s32 	%r67, %r66, %r65;
	cvt.rn.f32.s32 	%f42, %r67;
	add.f32 	%f43, %f41, %f42;
	ld.global.u32 	%r68, [%rd14+20];
	ld.global.u32 	%r69, [%rd29+20];
	mul.lo.s32 	%r70, %r69, %r68;
	cvt.rn.f32.s32 	%f44, %r70;
	add.f32 	%f45, %f43, %f44;
	ld.global.u32 	%r71, [%rd14+24];
	ld.global.u32 	%r72, [%rd29+24];
	mul.lo.s32 	%r73, %r72, %r71;
	cvt.rn.f32.s32 	%f46, %r73;
	add.f32 	%f47, %f45, %f46;
	ld.global.u32 	%r74, [%rd14+28];
	ld.global.u32 	%r75, [%rd29+28];
	mul.lo.s32 	%r76, %r75, %r74;
	cvt.rn.f32.s32 	%f48, %r76;
	add.f32 	%f82, %f47, %f48;
	add.s32 	%r120, %r120, 16;
	add.s32 	%r119, %r119, 16;
	add.s64 	%rd29, %rd29, 64;
	setp.ne.s32 	%p4, %r120, 0;
	@%p4 bra 	$L__BB0_4;
$L__BB0_5:
	setp.eq.s32 	%p5, %r4, 0;
	@%p5 bra 	$L__BB0_14;
	and.b32  	%r12, %r24, 7;
	setp.lt.u32 	%p6, %r4, 8;
	@%p6 bra 	$L__BB0_8;
	add.s32 	%r77, %r122, %r3;
	mul.wide.s32 	%rd15, %r77, 4;
	add.s64 	%rd16, %rd2, %rd15;
	ld.global.u32 	%r78, [%rd16];
	mul.wide.u32 	%rd17, %r122, 4;
	add.s64 	%rd18, %rd1, %rd17;
	ld.global.u32 	%r79, [%rd18];
	mul.lo.s32 	%r80, %r79, %r78;
	cvt.rn.f32.s32 	%f50, %r80;
	add.f32 	%f51, %f82, %f50;
	ld.global.u32 	%r81, [%rd16+4];
	ld.global.u32 	%r82, [%rd18+4];
	mul.lo.s32 	%r83, %r82, %r81;
	cvt.rn.f32.s32 	%f52, %r83;
	add.f32 	%f53, %f51, %f52;
	ld.global.u32 	%r84, [%rd16+8];
	ld.global.u32 	%r85, [%rd18+8];
	mul.lo.s32 	%r86, %r85, %r84;
	cvt.rn.f32.s32 	%f54, %r86;
	add.f32 	%f55, %f53, %f54;
	ld.global.u32 	%r87, [%rd16+12];
	ld.global.u32 	%r88, [%rd18+12];
	mul.lo.s32 	%r89, %r88, %r87;
	cvt.rn.f32.s32 	%f56, %r89;
	add.f32 	%f57, %f55, %f56;
	ld.global.u32 	%r90, [%rd16+16];
	ld.global.u32 	%r91, [%rd18+16];
	mul.lo.s32 	%r92, %r91, %r90;
	cvt.rn.f32.s32 	%f58, %r92;
	add.f32 	%f59, %f57, %f58;
	ld.global.u32 	%r93, [%rd16+20];
	ld.global.u32 	%r94, [%rd18+20];
	mul.lo.s32 	%r95, %r94, %r93;
	cvt.rn.f32.s32 	%f60, %r95;
	add.f32 	%f61, %f59, %f60;
	ld.global.u32 	%r96, [%rd16+24];
	ld.global.u32 	%r97, [%rd18+24];
	mul.lo.s32 	%r98, %r97, %r96;
	cvt.rn.f32.s32 	%f62, %r98;
	add.f32 	%f63, %f61, %f62;
	ld.global.u32 	%r99, [%rd16+28];
	ld.global.u32 	%r100, [%rd18+28];
	mul.lo.s32 	%r101, %r100, %r99;
	cvt.rn.f32.s32 	%f64, %r101;
	add.f32 	%f82, %f63, %f64;
	add.s32 	%r122, %r122, 8;
$L__BB0_8:
	setp.eq.s32 	%p7, %r12, 0;
	@%p7 bra 	$L__BB0_14;
	and.b32  	%r15, %r24, 3;
	setp.lt.u32 	%p8, %r12, 4;
	@%p8 bra 	$L__BB0_11;
	add.s32 	%r102, %r122, %r3;
	mul.wide.s32 	%rd19, %r102, 4;
	add.s64 	%rd20, %rd2, %rd19;
	ld.global.u32 	%r103, [%rd20];
	mul.wide.u32 	%rd21, %r122, 4;
	add.s64 	%rd22, %rd1, %rd21;
	ld.global.u32 	%r104, [%rd22];
	mul.lo.s32 	%r105, %r104, %r103;
	cvt.rn.f32.s32 	%f66, %r105;
	add.f32 	%f67, %f82, %f66;
	ld.global.u32 	%r106, [%rd20+4];
	ld.global.u32 	%r107, [%rd22+4];
	mul.lo.s32 	%r108, %r107, %r106;
	cvt.rn.f32.s32 	%f68, %r108;
	add.f32 	%f69, %f67, %f68;
	ld.global.u32 	%r109, [%rd20+8];
	ld.global.u32 	%r110, [%rd22+8];
	mul.lo.s32 	%r111, %r110, %r109;
	cvt.rn.f32.s32 	%f70, %r111;
	add.f32 	%f71, %f69, %f70;
	ld.global.u32 	%r112, [%rd20+12];
	ld.global.u32 	%r113, [%rd22+12];
	mul.lo.s32 	%r114, %r113, %r112;
	cvt.rn.f32.s32 	%f72, %r114;
	add.f32 	%f82, %f71, %f72;
	add.s32 	%r122, %r122, 4;
$L__BB0_11:
	setp.eq.s32 	%p9, %r15, 0;
	@%p9 bra 	$L__BB0_14;
	mul.wide.u32 	%rd23, %r122, 4;
	add.s64 	%rd30, %rd1, %rd23;
	add.s32 	%r115, %r2, %r122;
	add.s32 	%r125, %r115, %r1;
	neg.s32 	%r124, %r15;
$L__BB0_13:
	.pragma "nounroll";
	mul.wide.s32 	%rd24, %r125, 4;
	add.s64 	%rd25, %rd2, %rd24;
	ld.global.u32 	%r116, [%rd25];
	ld.global.u32 	%r117, [%rd30];
	mul.lo.s32 	%r118, %r117, %r116;
	cvt.rn.f32.s32 	%f73, %r118;
	add.f32 	%f82, %f82, %f73;
	add.s64 	%rd30, %rd30, 4;
	add.s32 	%r125, %r125, 1;
	add.s32 	%r124, %r124, 1;
	setp.ne.s32 	%p10, %r124, 0;
	@%p10 bra 	$L__BB0_13;
$L__BB0_14:
	cvta.to.global.u64 	%rd26, %rd10;
	mul.wide.s32 	%rd27, %r3, 4;
	add.s64 	%rd28, %rd26, %rd27;
	st.global.f32 	[%rd28], %f82;
$L__BB0_15:
	ret;

}


// ===== COMPILED SASS (sm_100) =====

	.target	sm_100

	.elftype	@"ET_EXEC"


//--------------------- .note.nv.tkinfo           --------------------------
	.section	.note.nv.tkinfo,"",@"SHT_NOTE"
	.sectionflags	@"SHF_NOTE_NV_TKINFO"
	.tkinfo
        /*0018*/ 	.word	0x00000002
        /*0030*/ 	.string	""
        /*0030*/ 	.string	"ptxas"
        /*0030*/ 	.string	"Cuda compilation tools, release 13.0, V13.0.88"
        /*0030*/ 	.string	"Build cuda_13.0.r13.0/compiler.36424714_0"
        /*0030*/ 	.string	"-arch sm_100 -m 64 "



//--------------------- .note.nv.cuinfo           --------------------------
	.section	.note.nv.cuinfo,"",@"SHT_NOTE"
	.sectionflags	@"SHF_NOTE_NV_CUINFO"
        /*0018*/ 	.short	0x0002
        /*001a*/ 	.short	0x0064
        /*001c*/ 	.short	0x0082
	.zero		2


//--------------------- .nv.info                  --------------------------
	.section	.nv.info,"",@"SHT_CUDA_INFO"
	.align	4


	//----- nvinfo : EIATTR_REGCOUNT
	.align		4
        /*0000*/ 	.byte	0x04, 0x2f
        /*0002*/ 	.short	(.L_1 - .L_0)
	.align		4
.L_0:
        /*0004*/ 	.word	index@(_Z6conv1DPiS_Pfii)
        /*0008*/ 	.word	0x0000001f


	//----- nvinfo : EIATTR_FRAME_SIZE
	.align		4
.L_1:
        /*000c*/ 	.byte	0x04, 0x11
        /*000e*/ 	.short	(.L_3 - .L_2)
	.align		4
.L_2:
        /*0010*/ 	.word	index@(_Z6conv1DPiS_Pfii)
        /*0014*/ 	.word	0x00000000


	//----- nvinfo : EIATTR_MIN_STACK_SIZE
	.align		4
.L_3:
        /*0018*/ 	.byte	0x04, 0x12
        /*001a*/ 	.short	(.L_5 - .L_4)
	.align		4
.L_4:
        /*001c*/ 	.word	index@(_Z6conv1DPiS_Pfii)
        /*0020*/ 	.word	0x00000000
.L_5:


//--------------------- .nv.compat                --------------------------
	.section	.nv.compat,"",@"SHT_CUDA_COMPAT_INFO"
	.align	4
        /*0000*/ 	.byte	0x02, 0x09, 0x00, 0x00, 0x02, 0x02, 0x01, 0x00, 0x02, 0x05, 0x05, 0x00, 0x03, 0x07, 0x01, 0x01
        /*0010*/ 	.byte	0x02, 0x03, 0x00, 0x00, 0x02, 0x06, 0x01, 0x00, 0x04, 0x0b, 0x08, 0x00, 0x09, 0x00, 0x00, 0x00
        /*0020*/ 	.byte	0x00, 0x00, 0x00, 0x00


//--------------------- .nv.info._Z6conv1DPiS_Pfii --------------------------
	.section	.nv.info._Z6conv1DPiS_Pfii,"",@"SHT_CUDA_INFO"
	.sectionflags	@""
	.align	4


	//----- nvinfo : EIATTR_CUDA_API_VERSION
	.align		4
        /*0000*/ 	.byte	0x04, 0x37
        /*0002*/ 	.short	(.L_7 - .L_6)
.L_6:
        /*0004*/ 	.word	0x00000082


	//----- nvinfo : EIATTR_KPARAM_INFO
	.align		4
.L_7:
        /*0008*/ 	.byte	0x04, 0x17
        /*000a*/ 	.short	(.L_9 - .L_8)
.L_8:
        /*000c*/ 	.word	0x00000000
        /*0010*/ 	.short	0x0004
        /*0012*/ 	.short	0x001c
        /*0014*/ 	.byte	0x00, 0xf0, 0x11, 0x00


	//----- nvinfo : EIATTR_KPARAM_INFO
	.align		4
.L_9:
        /*0018*/ 	.byte	0x04, 0x17
        /*001a*/ 	.short	(.L_11 - .L_10)
.L_10:
        /*001c*/ 	.word	0x00000000
        /*0020*/ 	.short	0x0003
        /*0022*/ 	.short	0x0018
        /*0024*/ 	.byte	0x00, 0xf0, 0x11, 0x00


	//----- nvinfo : EIATTR_KPARAM_INFO
	.align		4
.L_11:
        /*0028*/ 	.byte	0x04, 0x17
        /*002a*/ 	.short	(.L_13 - .L_12)
.L_12:
        /*002c*/ 	.word	0x00000000
        /*0030*/ 	.short	0x0002
        /*0032*/ 	.short	0x0010
        /*0034*/ 	.byte	0x00, 0xf5, 0x21, 0x00


	//----- nvinfo : EIATTR_KPARAM_INFO
	.align		4
.L_13:
        /*0038*/ 	.byte	0x04, 0x17
        /*003a*/ 	.short	(.L_15 - .L_14)
.L_14:
        /*003c*/ 	.word	0x00000000
        /*0040*/ 	.short	0x0001
        /*0042*/ 	.short	0x0008
        /*0044*/ 	.byte	0x00, 0xf5, 0x21, 0x00


	//----- nvinfo : EIATTR_KPARAM_INFO
	.align		4
.L_15:
        /*0048*/ 	.byte	0x04, 0x17
        /*004a*/ 	.short	(.L_17 - .L_16)
.L_16:
        /*004c*/ 	.word	0x00000000
        /*0050*/ 	.short	0x0000
        /*0052*/ 	.short	0x0000
        /*0054*/ 	.byte	0x00, 0xf5, 0x21, 0x00


	//----- nvinfo : EIATTR_SPARSE_MMA_MASK
	.align		4
.L_17:
        /*0058*/ 	.byte	0x03, 0x50
        /*005a*/ 	.short	0x0000


	//----- nvinfo : EIATTR_MAXREG_COUNT
	.align		4
        /*005c*/ 	.byte	0x03, 0x1b
        /*005e*/ 	.short	0x00ff


	//----- nvinfo : EIATTR_MERCURY_ISA_VERSION
	.align		4
        /*0060*/ 	.byte	0x03, 0x5f
        /*0062*/ 	.short	0x0101


	//----- nvinfo : EIATTR_VRC_CTA_INIT_COUNT
	.align		4
        /*0064*/ 	.byte	0x02, 0x4a
	.zero		1
	.zero		1


	//----- nvinfo : EIATTR_EXIT_INSTR_OFFSETS
	.align		4
        /*0068*/ 	.byte	0x04, 0x1c
        /*006a*/ 	.short	(.L_19 - .L_18)


	//   ....[0]....
.L_18:
        /*006c*/ 	.word	0x00000080


	//   ....[1]....
        /*0070*/ 	.word	0x00000e30


	//----- nvinfo : EIATTR_CBANK_PARAM_SIZE
	.align		4
.L_19:
        /*0074*/ 	.byte	0x03, 0x19
        /*0076*/ 	.short	0x0020


	//----- nvinfo : EIATTR_PARAM_CBANK
	.align		4
        /*0078*/ 	.byte	0x04, 0x0a
        /*007a*/ 	.short	(.L_21 - .L_20)
	.align		4
.L_20:
        /*007c*/ 	.word	index@(.nv.constant0._Z6conv1DPiS_Pfii)
        /*0080*/ 	.short	0x0380
        /*0082*/ 	.short	0x0020


	//----- nvinfo : EIATTR_SW_WAR
	.align		4
.L_21:
        /*0084*/ 	.byte	0x04, 0x36
        /*0086*/ 	.short	(.L_23 - .L_22)
.L_22:
        /*0088*/ 	.word	0x00000008
.L_23:


//--------------------- .nv.callgraph             --------------------------
	.section	.nv.callgraph,"",@"SHT_CUDA_CALLGRAPH"
	.align	4
	.sectionentsize	8
	.align		4
        /*0000*/ 	.word	0x00000000
	.align		4
        /*0004*/ 	.word	0xffffffff
	.align		4
        /*0008*/ 	.word	0x00000000
	.align		4
        /*000c*/ 	.word	0xfffffffe
	.align		4
        /*0010*/ 	.word	0x00000000
	.align		4
        /*0014*/ 	.word	0xfffffffd
	.align		4
        /*0018*/ 	.word	0x00000000
	.align		4
        /*001c*/ 	.word	0xfffffffc


//--------------------- .text._Z6conv1DPiS_Pfii   --------------------------
	.section	.text._Z6conv1DPiS_Pfii,"ax",@progbits
	.align	128
        .global         _Z6conv1DPiS_Pfii
        .type           _Z6conv1DPiS_Pfii,@function
        .size           _Z6conv1DPiS_Pfii,(.L_x_7 - _Z6conv1DPiS_Pfii)
        .other          _Z6conv1DPiS_Pfii,@"STO_CUDA_ENTRY STV_DEFAULT"
_Z6conv1DPiS_Pfii:
.text._Z6conv1DPiS_Pfii:
[----:B------:R-:W-:Y:S01]  /*0000*/  LDC R1, c[0x0][0x37c] ;  /* 0x0000df00ff017b82 */ /* 0x000fe20000000800 */
[----:B------:R-:W0:Y:S07]  /*0010*/  S2R R0, SR_TID.X ;  /* 0x0000000000007919 */ /* 0x000e2e0000002100 */
[----:B------:R-:W1:Y:S01]  /*0020*/  S2UR UR4, SR_CTAID.X ;  /* 0x00000000000479c3 */ /* 0x000e620000002500 */
[----:B------:R-:W1:Y:S01]  /*0030*/  LDCU UR5, c[0x0][0x360] ;  /* 0x00006c00ff0577ac */ /* 0x000e620008000800 */
[----:B------:R-:W2:Y:S01]  /*0040*/  LDCU UR6, c[0x0][0x39c] ;  /* 0x00007380ff0677ac */ /* 0x000ea20008000800 */
[----:B-1----:R-:W-:-:S06]  /*0050*/  UIMAD UR4, UR4, UR5, URZ ;  /* 0x00000005040472a4 */ /* 0x002fcc000f8e02ff */
[----:B0-----:R-:W-:-:S04]  /*0060*/  IADD3 R6, PT, PT, R0, UR4, RZ ;  /* 0x0000000400067c10 */ /* 0x001fc8000fffe0ff */
[----:B--2---:R-:W-:-:S13]  /*0070*/  ISETP.GE.AND P0, PT, R6, UR6, PT ;  /* 0x0000000606007c0c */ /* 0x004fda000bf06270 */
[----:B------:R-:W-:Y:S05]  /*0080*/  @P0 EXIT ;  /* 0x000000000000094d */ /* 0x000fea0003800000 */
[----:B------:R-:W0:Y:S01]  /*0090*/  LDCU UR9, c[0x0][0x398] ;  /* 0x00007300ff0977ac */ /* 0x000e220008000800 */
[----:B------:R-:W-:Y:S01]  /*00a0*/  HFMA2 R11, -RZ, RZ, 0, 0 ;  /* 0x00000000ff0b7431 */ /* 0x000fe200000001ff */
[----:B------:R-:W1:Y:S01]  /*00b0*/  LDCU.64 UR16, c[0x0][0x358] ;  /* 0x00006b00ff1077ac */ /* 0x000e620008000a00 */
[----:B0-----:R-:W-:-:S09]  /*00c0*/  UISETP.GE.AND UP0, UPT, UR9, 0x1, UPT ;  /* 0x000000010900788c */ /* 0x001fd2000bf06270 */
[----:B-1----:R-:W-:Y:S05]  /*00d0*/  BRA.U !UP0, `(.L_x_0) ;  /* 0x0000000d08487547 */ /* 0x002fea000b800000 */
[----:B------:R-:W-:Y:S01]  /*00e0*/  UISETP.GE.U32.AND UP1, UPT, UR9, 0x10, UPT ;  /* 0x000000100900788c */ /* 0x000fe2000bf26070 */
[----:B------:R-:W-:Y:S01]  /*00f0*/  MOV R11, RZ ;  /* 0x000000ff000b7202 */ /* 0x000fe20000000f00 */
[----:B------:R-:W-:Y:S01]  /*0100*/  ULOP3.LUT UR10, UR9, 0xf, URZ, 0xc0, !UPT ;  /* 0x0000000f090a7892 */ /* 0x000fe2000f8ec0ff */
[----:B------:R-:W-:-:S03]  /*0110*/  MOV R7, RZ ;  /* 0x000000ff00077202 */ /* 0x000fc60000000f00 */
[----:B------:R-:W-:-:S03]  /*0120*/  UISETP.NE.AND UP0, UPT, UR10, URZ, UPT ;  /* 0x000000ff0a00728c */ /* 0x000fc6000bf05270 */
[----:B------:R-:W-:Y:S08]  /*0130*/  BRA.U !UP1, `(.L_x_1) ;  /* 0x0000000509947547 */ /* 0x000ff0000b800000 */
[----:B------:R-:W0:Y:S01]  /*0140*/  LDCU.128 UR12, c[0x0][0x380] ;  /* 0x00007000ff0c77ac */ /* 0x000e220008000c00 */
[----:B------:R-:W-:Y:S02]  /*0150*/  MOV R11, RZ ;  /* 0x000000ff000b7202 */ /* 0x000fe40000000f00 */
[----:B------:R-:W-:Y:S01]  /*0160*/  MOV R8, R6 ;  /* 0x0000000600087202 */ /* 0x000fe20000000f00 */
[----:B------:R-:W-:-:S06]  /*0170*/  ULOP3.LUT UR11, UR9, 0x7ffffff0, URZ, 0xc0, !UPT ;  /* 0x7ffffff0090b7892 */ /* 0x000fcc000f8ec0ff */
[----:B------:R-:W-:Y:S01]  /*0180*/  MOV R7, UR11 ;  /* 0x0000000b00077c02 */ /* 0x000fe20008000f00 */
[----:B0-----:R-:W-:Y:S02]  /*0190*/  UIADD3 UR5, UP2, UPT, UR14, 0x20, URZ ;  /* 0x000000200e057890 */ /* 0x001fe4000ff5e0ff */
[----:B------:R-:W-:Y:S02]  /*01a0*/  UIADD3 UR7, UP1, UPT, UR12, 0x20, URZ ;  /* 0x000000200c077890 */ /* 0x000fe4000ff3e0ff */
[----:B------:R-:W-:Y:S02]  /*01b0*/  UIADD3.X UR6, UPT, UPT, URZ, UR15, URZ, UP2, !UPT ;  /* 0x0000000fff067290 */ /* 0x000fe400097fe4ff */
[----:B------:R-:W-:Y:S01]  /*01c0*/  MOV R4, UR5 ;  /* 0x0000000500047c02 */ /* 0x000fe20008000f00 */
[----:B------:R-:W-:Y:S02]  /*01d0*/  UIADD3 UR12, UPT, UPT, -UR11, URZ, URZ ;  /* 0x000000ff0b0c7290 */ /* 0x000fe4000fffe1ff */
[----:B------:R-:W-:Y:S01]  /*01e0*/  UIADD3.X UR8, UPT, UPT, URZ, UR13, URZ, UP1, !UPT ;  /* 0x0000000dff087290 */ /* 0x000fe20008ffe4ff */
[----:B------:R-:W-:-:S11]  /*01f0*/  MOV R5, UR6 ;  /* 0x0000000600057c02 */ /* 0x000fd60008000f00 */
.L_x_2:
[----:B------:R-:W-:Y:S01]  /*0200*/  MOV R2, UR7 ;  /* 0x0000000700027c02 */ /* 0x000fe20008000f00 */
[----:B------:R-:W2:Y:S01]  /*0210*/  LDG.E R19, desc[UR16][R4.64+-0x20] ;  /* 0xffffe01004137981 */ /* 0x000ea2000c1e1900 */
[----:B------:R-:W-:-:S03]  /*0220*/  MOV R3, UR8 ;  /* 0x0000000800037c02 */ /* 0x000fc60008000f00 */
[----:B------:R-:W3:Y:S01]  /*0230*/  LDG.E R21, desc[UR16][R4.64+-0x1c] ;  /* 0xffffe41004157981 */ /* 0x000ee2000c1e1900 */
[----:B------:R-:W-:-:S03]  /*0240*/  IMAD.WIDE R2, R8, 0x4, R2 ;  /* 0x0000000408027825 */ /* 0x000fc600078e0202 */
[----:B------:R-:W4:Y:S04]  /*0250*/  LDG.E R23, desc[UR16][R4.64+-0x18] ;  /* 0xffffe81004177981 */ /* 0x000f28000c1e1900 */
[----:B------:R-:W2:Y:S04]  /*0260*/  LDG.E R12, desc[UR16][R2.64+-0x20] ;  /* 0xffffe010020c7981 */ /* 0x000ea8000c1e1900 */
[----:B------:R-:W3:Y:S04]  /*0270*/  LDG.E R20, desc[UR16][R2.64+-0x1c] ;  /* 0xffffe41002147981 */ /* 0x000ee8000c1e1900 */
[----:B------:R-:W4:Y:S04]  /*0280*/  LDG.E R22, desc[UR16][R2.64+-0x18] ;  /* 0xffffe81002167981 */ /* 0x000f28000c1e1900 */
[----:B------:R-:W5:Y:S04]  /*0290*/  LDG.E R13, desc[UR16][R4.64+-0x14] ;  /* 0xffffec10040d7981 */ /* 0x000f68000c1e1900 */
        /* <DEDUP_REMOVED lines=8> */
[----:B------:R-:W5:Y:S01]  /*0320*/  LDG.E R26, desc[UR16][R4.64+0x1c] ;  /* 0x00001c10041a7981 */ /* 0x000f62000c1e1900 */
[----:B--2---:R-:W-:-:S02]  /*0330*/  IMAD R12, R12, R19, RZ ;  /* 0x000000130c0c7224 */ /* 0x004fc400078e02ff */
[----:B---3--:R-:W-:-:S03]  /*0340*/  IMAD R20, R20, R21, RZ ;  /* 0x0000001514147224 */ /* 0x008fc600078e02ff */
[----:B------:R-:W-:Y:S02]  /*0350*/  I2FP.F32.S32 R12, R12 ;  /* 0x0000000c000c7245 */ /* 0x000fe40000201400 */
[----:B------:R-:W-:-:S03]  /*0360*/  I2FP.F32.S32 R20, R20 ;  /* 0x0000001400147245 */ /* 0x000fc60000201400 */
[----:B------:R-:W-:Y:S01]  /*0370*/  FADD R19, R12, R11 ;  /* 0x0000000b0c137221 */ /* 0x000fe20000000000 */
[----:B----4-:R-:W-:Y:S01]  /*0380*/  IMAD R22, R22, R23, RZ ;  /* 0x0000001716167224 */ /* 0x010fe200078e02ff */
[----:B------:R-:W2:Y:S02]  /*0390*/  LDG.E R11, desc[UR16][R4.64+-0x4] ;  /* 0xfffffc10040b7981 */ /* 0x000ea4000c1e1900 */
[----:B------:R-:W-:Y:S02]  /*03a0*/  FADD R19, R19, R20 ;  /* 0x0000001413137221 */ /* 0x000fe40000000000 */
[----:B------:R-:W2:Y:S01]  /*03b0*/  LDG.E R12, desc[UR16][R2.64+-0x4] ;  /* 0xfffffc10020c7981 */ /* 0x000ea2000c1e1900 */
[----:B-----5:R-:W-:Y:S01]  /*03c0*/  IMAD R20, R14, R13, RZ ;  /* 0x0000000d0e147224 */ /* 0x020fe200078e02ff */
[----:B------:R-:W-:Y:S02]  /*03d0*/  I2FP.F32.S32 R22, R22 ;  /* 0x0000001600167245 */ /* 0x000fe40000201400 */
[----:B------:R-:W3:Y:S04]  /*03e0*/  LDG.E R13, desc[UR16][R4.64] ;  /* 0x00000010040d7981 */ /* 0x000ee8000c1e1900 */
[----:B------:R-:W3:Y:S01]  /*03f0*/  LDG.E R14, desc[UR16][R2.64] ;  /* 0x00000010020e7981 */ /* 0x000ee2000c1e1900 */
[----:B------:R-:W-:Y:S01]  /*0400*/  IMAD R21, R15, R16, RZ ;  /* 0x000000100f157224 */ /* 0x000fe200078e02ff */
[----:B------:R-:W-:-:S02]  /*0410*/  I2FP.F32.S32 R20, R20 ;  /* 0x0000001400147245 */ /* 0x000fc40000201400 */
[----:B------:R-:W4:Y:S01]  /*0420*/  LDG.E R15, desc[UR16][R4.64+0x4] ;  /* 0x00000410040f7981 */ /* 0x000f22000c1e1900 */
[----:B------:R-:W-:-:S03]  /*0430*/  FADD R19, R19, R22 ;  /* 0x0000001613137221 */ /* 0x000fc60000000000 */
[----:B------:R-:W4:Y:S01]  /*0440*/  LDG.E R16, desc[UR16][R2.64+0x4] ;  /* 0x0000041002107981 */ /* 0x000f22000c1e1900 */
[----:B------:R-:W-:Y:S01]  /*0450*/  IMAD R23, R18, R17, RZ ;  /* 0x0000001112177224 */ /* 0x000fe200078e02ff */
[----:B------:R-:W-:Y:S02]  /*0460*/  I2FP.F32.S32 R22, R21 ;  /* 0x0000001500167245 */ /* 0x000fe40000201400 */
[----:B------:R-:W5:Y:S01]  /*0470*/  LDG.E R17, desc[UR16][R4.64+0x8] ;  /* 0x0000081004117981 */ /* 0x000f62000c1e1900 */
[----:B------:R-:W-:-:S03]  /*0480*/  FADD R21, R19, R20 ;  /* 0x0000001413157221 */ /* 0x000fc60000000000 */
[----:B------:R-:W5:Y:S01]  /*0490*/  LDG.E R18, desc[UR16][R2.64+0x8] ;  /* 0x0000081002127981 */ /* 0x000f62000c1e1900 */
[----:B------:R-:W-:-:S03]  /*04a0*/  I2FP.F32.S32 R24, R23 ;  /* 0x0000001700187245 */ /* 0x000fc60000201400 */
[----:B------:R-:W5:Y:S01]  /*04b0*/  LDG.E R19, desc[UR16][R4.64+0xc] ;  /* 0x00000c1004137981 */ /* 0x000f62000c1e1900 */
[----:B------:R-:W-:-:S03]  /*04c0*/  FADD R25, R21, R22 ;  /* 0x0000001615197221 */ /* 0x000fc60000000000 */
[----:B------:R-:W5:Y:S01]  /*04d0*/  LDG.E R20, desc[UR16][R2.64+0xc] ;  /* 0x00000c1002147981 */ /* 0x000f62000c1e1900 */
[----:B------:R-:W-:-:S03]  /*04e0*/  FADD R25, R25, R24 ;  /* 0x0000001819197221 */ /* 0x000fc60000000000 */
[----:B------:R-:W5:Y:S04]  /*04f0*/  LDG.E R21, desc[UR16][R4.64+0x10] ;  /* 0x0000101004157981 */ /* 0x000f68000c1e1900 */
[----:B------:R-:W5:Y:S01]  /*0500*/  LDG.E R22, desc[UR16][R2.64+0x10] ;  /* 0x0000101002167981 */ /* 0x000f62000c1e1900 */
[----:B------:R-:W-:-:S03]  /*0510*/  IMAD R28, R10, R9, RZ ;  /* 0x000000090a1c7224 */ /* 0x000fc600078e02ff */
[----:B------:R-:W5:Y:S04]  /*0520*/  LDG.E R23, desc[UR16][R4.64+0x14] ;  /* 0x0000141004177981 */ /* 0x000f68000c1e1900 */
[----:B------:R-:W5:Y:S04]  /*0530*/  LDG.E R24, desc[UR16][R2.64+0x14] ;  /* 0x0000141002187981 */ /* 0x000f68000c1e1900 */
[----:B------:R0:W5:Y:S04]  /*0540*/  LDG.E R9, desc[UR16][R4.64+0x18] ;  /* 0x0000181004097981 */ /* 0x000168000c1e1900 */
[----:B------:R-:W5:Y:S01]  /*0550*/  LDG.E R10, desc[UR16][R2.64+0x18] ;  /* 0x00001810020a7981 */ /* 0x000f62000c1e1900 */
[----:B------:R-:W-:-:S05]  /*0560*/  I2FP.F32.S32 R28, R28 ;  /* 0x0000001c001c7245 */ /* 0x000fca0000201400 */
[----:B------:R-:W-:Y:S01]  /*0570*/  FADD R25, R25, R28 ;  /* 0x0000001c19197221 */ /* 0x000fe20000000000 */
[----:B------:R-:W-:Y:S01]  /*0580*/  UIADD3 UR12, UPT, UPT, UR12, 0x10, URZ ;  /* 0x000000100c0c7890 */ /* 0x000fe2000fffe0ff */
[----:B------:R-:W-:-:S03]  /*0590*/  IMAD R26, R27, R26, RZ ;  /* 0x0000001a1b1a7224 */ /* 0x000fc600078e02ff */
[----:B------:R-:W-:Y:S01]  /*05a0*/  UISETP.NE.AND UP1, UPT, UR12, URZ, UPT ;  /* 0x000000ff0c00728c */ /* 0x000fe2000bf25270 */
[----:B0-----:R-:W-:Y:S02]  /*05b0*/  IADD3 R4, P0, PT, R4, 0x40, RZ ;  /* 0x0000004004047810 */ /* 0x001fe40007f1e0ff */
[----:B------:R-:W-:Y:S02]  /*05c0*/  I2FP.F32.S32 R26, R26 ;  /* 0x0000001a001a7245 */ /* 0x000fe40000201400 */
[----:B------:R-:W-:Y:S02]  /*05d0*/  IADD3.X R5, PT, PT, RZ, R5, RZ, P0, !PT ;  /* 0x00000005ff057210 */ /* 0x000fe400007fe4ff */
[----:B------:R-:W-:Y:S01]  /*05e0*/  IADD3 R8, PT, PT, R8, 0x10, RZ ;  /* 0x0000001008087810 */ /* 0x000fe20007ffe0ff */
[----:B--2---:R-:W-:-:S05]  /*05f0*/  IMAD R11, R12, R11, RZ ;  /* 0x0000000b0c0b7224 */ /* 0x004fca00078e02ff */
[----:B------:R-:W-:Y:S01]  /*0600*/  I2FP.F32.S32 R12, R11 ;  /* 0x0000000b000c7245 */ /* 0x000fe20000201400 */
[----:B---3--:R-:W-:-:S04]  /*0610*/  IMAD R13, R14, R13, RZ ;  /* 0x0000000d0e0d7224 */ /* 0x008fc800078e02ff */
[----:B------:R-:W-:Y:S01]  /*0620*/  FADD R12, R25, R12 ;  /* 0x0000000c190c7221 */ /* 0x000fe20000000000 */
[----:B------:R-:W-:Y:S01]  /*0630*/  I2FP.F32.S32 R13, R13 ;  /* 0x0000000d000d7245 */ /* 0x000fe20000201400 */
[----:B----4-:R-:W-:-:S04]  /*0640*/  IMAD R15, R16, R15, RZ ;  /* 0x0000000f100f7224 */ /* 0x010fc800078e02ff */
[----:B------:R-:W-:Y:S01]  /*0650*/  FADD R12, R12, R13 ;  /* 0x0000000d0c0c7221 */ /* 0x000fe20000000000 */
[----:B------:R-:W-:Y:S01]  /*0660*/  I2FP.F32.S32 R15, R15 ;  /* 0x0000000f000f7245 */ /* 0x000fe20000201400 */
[----:B-----5:R-:W-:-:S04]  /*0670*/  IMAD R17, R18, R17, RZ ;  /* 0x0000001112117224 */ /* 0x020fc800078e02ff */
[----:B------:R-:W-:Y:S01]  /*0680*/  FADD R12, R12, R15 ;  /* 0x0000000f0c0c7221 */ /* 0x000fe20000000000 */
[----:B------:R-:W-:Y:S01]  /*0690*/  I2FP.F32.S32 R17, R17 ;  /* 0x0000001100117245 */ /* 0x000fe20000201400 */
[----:B------:R-:W-:-:S04]  /*06a0*/  IMAD R19, R20, R19, RZ ;  /* 0x0000001314137224 */ /* 0x000fc800078e02ff */
        /* <DEDUP_REMOVED lines=10> */
[----:B------:R-:W-:-:S05]  /*0750*/  I2FP.F32.S32 R9, R9 ;  /* 0x0000000900097245 */ /* 0x000fca0000201400 */
[----:B------:R-:W-:-:S04]  /*0760*/  FADD R9, R12, R9 ;  /* 0x000000090c097221 */ /* 0x000fc80000000000 */
[----:B------:R-:W-:Y:S01]  /*0770*/  FADD R11, R9, R26 ;  /* 0x0000001a090b7221 */ /* 0x000fe20000000000 */
[----:B------:R-:W-:Y:S06]  /*0780*/  BRA.U UP1, `(.L_x_2) ;  /* 0xfffffff9019c7547 */ /* 0x000fec000b83ffff */
.L_x_1:
[----:B------:R-:W-:Y:S05]  /*0790*/  BRA.U !UP0, `(.L_x_0) ;  /* 0x0000000508987547 */ /* 0x000fea000b800000 */
[----:B------:R-:W-:Y:S02]  /*07a0*/  UISETP.GE.U32.AND UP0, UPT, UR10, 0x8, UPT ;  /* 0x000000080a00788c */ /* 0x000fe4000bf06070 */
[----:B------:R-:W-:-:S04]  /*07b0*/  ULOP3.LUT UR6, UR9, 0x7, URZ, 0xc0, !UPT ;  /* 0x0000000709067892 */ /* 0x000fc8000f8ec0ff */
[----:B------:R-:W-:-:S03]  /*07c0*/  UISETP.NE.AND UP1, UPT, UR6, URZ, UPT ;  /* 0x000000ff0600728c */ /* 0x000fc6000bf25270 */
[----:B------:R-:W-:Y:S08]  /*07d0*/  BRA.U !UP0, `(.L_x_3) ;  /* 0x0000000108b87547 */ /* 0x000ff0000b800000 */
[----:B------:R-:W0:Y:S01]  /*07e0*/  LDC.64 R4, c[0x0][0x380] ;  /* 0x0000e000ff047b82 */ /* 0x000e220000000a00 */
[----:B------:R-:W-:-:S07]  /*07f0*/  IADD3 R9, PT, PT, R6, R7, RZ ;  /* 0x0000000706097210 */ /* 0x000fce0007ffe0ff */
[----:B------:R-:W1:Y:S01]  /*0800*/  LDC.64 R2, c[0x0][0x388] ;  /* 0x0000e200ff027b82 */ /* 0x000e620000000a00 */
[----:B0-----:R-:W-:-:S05]  /*0810*/  IMAD.WIDE R4, R9, 0x4, R4 ;  /* 0x0000000409047825 */ /* 0x001fca00078e0204 */
[----:B------:R-:W2:Y:S01]  /*0820*/  LDG.E R18, desc[UR16][R4.64] ;  /* 0x0000001004127981 */ /* 0x000ea2000c1e1900 */
[----:B-1----:R-:W-:-:S03]  /*0830*/  IMAD.WIDE.U32 R2, R7, 0x4, R2 ;  /* 0x0000000407027825 */ /* 0x002fc600078e0002 */
[----:B------:R-:W3:Y:S04]  /*0840*/  LDG.E R20, desc[UR16][R4.64+0x4] ;  /* 0x0000041004147981 */ /* 0x000ee8000c1e1900 */
[----:B------:R-:W2:Y:S04]  /*0850*/  LDG.E R21, desc[UR16][R2.64] ;  /* 0x0000001002157981 */ /* 0x000ea8000c1e1900 */
[----:B------:R-:W3:Y:S04]  /*0860*/  LDG.E R23, desc[UR16][R2.64+0x4] ;  /* 0x0000041002177981 */ /* 0x000ee8000c1e1900 */
[----:B------:R-:W4:Y:S04]  /*0870*/  LDG.E R22, desc[UR16][R4.64+0x8] ;  /* 0x0000081004167981 */ /* 0x000f28000c1e1900 */
        /* <DEDUP_REMOVED lines=10> */
[----:B------:R0:W5:Y:S01]  /*0920*/  LDG.E R19, desc[UR16][R2.64+0x1c] ;  /* 0x00001c1002137981 */ /* 0x000162000c1e1900 */
[----:B------:R-:W-:Y:S01]  /*0930*/  IADD3 R7, PT, PT, R7, 0x8, RZ ;  /* 0x0000000807077810 */ /* 0x000fe20007ffe0ff */
[----:B--2---:R-:W-:-:S02]  /*0940*/  IMAD R18, R18, R21, RZ ;  /* 0x0000001512127224 */ /* 0x004fc400078e02ff */
[----:B---3--:R-:W-:-:S03]  /*0950*/  IMAD R20, R20, R23, RZ ;  /* 0x0000001714147224 */ /* 0x008fc600078e02ff */
[----:B------:R-:W-:Y:S02]  /*0960*/  I2FP.F32.S32 R18, R18 ;  /* 0x0000001200127245 */ /* 0x000fe40000201400 */
[----:B------:R-:W-:-:S03]  /*0970*/  I2FP.F32.S32 R21, R20 ;  /* 0x0000001400157245 */ /* 0x000fc60000201400 */
[----:B------:R-:W-:Y:S01]  /*0980*/  FADD R18, R11, R18 ;  /* 0x000000120b127221 */ /* 0x000fe20000000000 */
[----:B----4-:R-:W-:-:S03]  /*0990*/  IMAD R22, R22, R25, RZ ;  /* 0x0000001916167224 */ /* 0x010fc600078e02ff */
[----:B------:R-:W-:Y:S02]  /*09a0*/  FADD R18, R18, R21 ;  /* 0x0000001512127221 */ /* 0x000fe40000000000 */
        /* <DEDUP_REMOVED lines=9> */
[----:B0-----:R-:W-:Y:S01]  /*0a40*/  I2FP.F32.S32 R3, R10 ;  /* 0x0000000a00037245 */ /* 0x001fe20000201400 */
[----:B------:R-:W-:-:S04]  /*0a50*/  IMAD R12, R12, R15, RZ ;  /* 0x0000000f0c0c7224 */ /* 0x000fc800078e02ff */
[----:B------:R-:W-:Y:S01]  /*0a60*/  FADD R3, R8, R3 ;  /* 0x0000000308037221 */ /* 0x000fe20000000000 */
[----:B------:R-:W-:Y:S01]  /*0a70*/  I2FP.F32.S32 R12, R12 ;  /* 0x0000000c000c7245 */ /* 0x000fe20000201400 */
[----:B------:R-:W-:-:S04]  /*0a80*/  IMAD R16, R16, R19, RZ ;  /* 0x0000001310107224 */ /* 0x000fc800078e02ff */
[----:B------:R-:W-:Y:S01]  /*0a90*/  FADD R3, R3, R12 ;  /* 0x0000000c03037221 */ /* 0x000fe20000000000 */
[----:B------:R-:W-:-:S05]  /*0aa0*/  I2FP.F32.S32 R16, R16 ;  /* 0x0000001000107245 */ /* 0x000fca0000201400 */
[----:B------:R-:W-:-:S07]  /*0ab0*/  FADD R11, R3, R16 ;  /* 0x00000010030b7221 */ /* 0x000fce0000000000 */
.L_x_3:
        /* <DEDUP_REMOVED lines=17> */
[----:B------:R-:W5:Y:S01]  /*0bd0*/  LDG.E R17, desc[UR16][R4.64+0xc] ;  /* 0x00000c1004117981 */ /* 0x000f62000c1e1900 */
        /* <DEDUP_REMOVED lines=11> */
[----:B------:R-:W-:-:S05]  /*0c90*/  I2FP.F32.S32 R14, R14 ;  /* 0x0000000e000e7245 */ /* 0x000fca0000201400 */
[----:B------:R-:W-:-:S07]  /*0ca0*/  FADD R11, R11, R14 ;  /* 0x0000000e0b0b7221 */ /* 0x000fce0000000000 */
.L_x_4:
[----:B------:R-:W-:Y:S05]  /*0cb0*/  BRA.U !UP1, `(.L_x_0) ;  /* 0x0000000109507547 */ /* 0x000fea000b800000 */
[----:B------:R-:W0:Y:S01]  /*0cc0*/  LDC.64 R4, c[0x0][0x388] ;  /* 0x0000e200ff047b82 */ /* 0x000e220000000a00 */
[----:B------:R-:W-:-:S07]  /*0cd0*/  UIADD3 UR5, UPT, UPT, -UR5, URZ, URZ ;  /* 0x000000ff05057290 */ /* 0x000fce000fffe1ff */
[----:B------:R-:W1:Y:S01]  /*0ce0*/  LDC.64 R2, c[0x0][0x380] ;  /* 0x0000e000ff027b82 */ /* 0x000e620000000a00 */
[----:B0-----:R-:W-:Y:S01]  /*0cf0*/  IMAD.WIDE.U32 R4, R7, 0x4, R4 ;  /* 0x0000000407047825 */ /* 0x001fe200078e0004 */
[----:B------:R-:W-:Y:S02]  /*0d00*/  IADD3 R7, PT, PT, R0, UR4, R7 ;  /* 0x0000000400077c10 */ /* 0x000fe4000fffe007 */
[----:B------:R-:W-:Y:S02]  /*0d10*/  MOV R8, R4 ;  /* 0x0000000400087202 */ /* 0x000fe40000000f00 */
[----:B------:R-:W-:-:S07]  /*0d20*/  MOV R13, R5 ;  /* 0x00000005000d7202 */ /* 0x000fce0000000f00 */
.L_x_5:
[----:B-1----:R-:W-:Y:S01]  /*0d30*/  IMAD.WIDE R4, R7, 0x4, R2 ;  /* 0x0000000407047825 */ /* 0x002fe200078e0202 */
[----:B------:R-:W-:-:S05]  /*0d40*/  MOV R9, R13 ;  /* 0x0000000d00097202 */ /* 0x000fca0000000f00 */
[----:B------:R-:W2:Y:S04]  /*0d50*/  LDG.E R4, desc[UR16][R4.64] ;  /* 0x0000001004047981 */ /* 0x000ea8000c1e1900 */
[----:B------:R0:W2:Y:S01]  /*0d60*/  LDG.E R9, desc[UR16][R8.64] ;  /* 0x0000001008097981 */ /* 0x0000a2000c1e1900 */
[----:B------:R-:W-:Y:S01]  /*0d70*/  UIADD3 UR5, UPT, UPT, UR5, 0x1, URZ ;  /* 0x0000000105057890 */ /* 0x000fe2000fffe0ff */
[----:B------:R-:W-:-:S03]  /*0d80*/  IADD3 R7, PT, PT, R7, 0x1, RZ ;  /* 0x0000000107077810 */ /* 0x000fc60007ffe0ff */
[----:B------:R-:W-:Y:S01]  /*0d90*/  UISETP.NE.AND UP0, UPT, UR5, URZ, UPT ;  /* 0x000000ff0500728c */ /* 0x000fe2000bf05270 */
[----:B0-----:R-:W-:-:S04]  /*0da0*/  IADD3 R8, P0, PT, R8, 0x4, RZ ;  /* 0x0000000408087810 */ /* 0x001fc80007f1e0ff */
[----:B------:R-:W-:Y:S01]  /*0db0*/  IADD3.X R13, PT, PT, RZ, R13, RZ, P0, !PT ;  /* 0x0000000dff0d7210 */ /* 0x000fe200007fe4ff */
[----:B--2---:R-:W-:-:S05]  /*0dc0*/  IMAD R0, R4, R9, RZ ;  /* 0x0000000904007224 */ /* 0x004fca00078e02ff */
[----:B------:R-:W-:-:S05]  /*0dd0*/  I2FP.F32.S32 R0, R0 ;  /* 0x0000000000007245 */ /* 0x000fca0000201400 */
[----:B------:R-:W-:Y:S01]  /*0de0*/  FADD R11, R0, R11 ;  /* 0x0000000b000b7221 */ /* 0x000fe20000000000 */
[----:B------:R-:W-:Y:S06]  /*0df0*/  BRA.U UP0, `(.L_x_5) ;  /* 0xfffffffd00cc7547 */ /* 0x000fec000b83ffff */
.L_x_0:
[----:B------:R-:W0:Y:S02]  /*0e00*/  LDC.64 R2, c[0x0][0x390] ;  /* 0x0000e400ff027b82 */ /* 0x000e240000000a00 */
[----:B0-----:R-:W-:-:S05]  /*0e10*/  IMAD.WIDE R6, R6, 0x4, R2 ;  /* 0x0000000406067825 */ /* 0x001fca00078e0202 */
[----:B------:R-:W-:Y:S01]  /*0e20*/  STG.E desc[UR16][R6.64], R11 ;  /* 0x0000000b06007986 */ /* 0x000fe2000c101910 */
[----:B------:R-:W-:Y:S05]  /*0e30*/  EXIT ;  /* 0x000000000000794d */ /* 0x000fea0003800000 */
.L_x_6:
[----:B------:R-:W-:-:S00]  /*0e40*/  BRA `(.L_x_6) ;  /* 0xfffffffc00fc7947 */ /* 0x000fc0000383ffff */
[----:B------:R-:W-:-:S00]  /*0e50*/  NOP ;  /* 0x0000000000007918 */ /* 0x000fc00000000000 */
        /* <DEDUP_REMOVED lines=10> */
.L_x_7:


//--------------------- .nv.shared.reserved.0     --------------------------
	.section	.nv.shared.reserved.0,"aw",@nobits
	.weak		__nv_reservedSMEM_offset_0_alias
	.size		__nv_reservedSMEM_offset_0_alias, 0, 64
	.other		__nv_reservedSMEM_offset_0_alias,@"STO_CUDA_RESERVED_SHARED STV_DEFAULT"
__nv_reservedSMEM_offset_0_alias:
	.zero		0
	.zero		64


//--------------------- .nv.constant0._Z6conv1DPiS_Pfii --------------------------
	.section	.nv.constant0._Z6conv1DPiS_Pfii,"a",@progbits
	.sectionflags	@""
	.align	4
.nv.constant0._Z6conv1DPiS_Pfii:
	.zero		928


//--------------------- SYMBOLS --------------------------

	.type		.nv.reservedSmem.offset0,@object
	.size		.nv.reservedSmem.offset0,0x4
